//
// Generated by NVIDIA NVVM Compiler
//
// Compiler Build ID: CL-36424714
// Cuda compilation tools, release 13.0, V13.0.88
// Based on NVVM 20.0.0
//

.version 9.0
.target sm_100
.address_size 64

	// .globl	_Z12matrixMulGPUPiS_S_iiii

.visible .entry _Z12matrixMulGPUPiS_S_iiii(
	.param .u64 .ptr .align 1 _Z12matrixMulGPUPiS_S_iiii_param_0,
	.param .u64 .ptr .align 1 _Z12matrixMulGPUPiS_S_iiii_param_1,
	.param .u64 .ptr .align 1 _Z12matrixMulGPUPiS_S_iiii_param_2,
	.param .u32 _Z12matrixMulGPUPiS_S_iiii_param_3,
	.param .u32 _Z12matrixMulGPUPiS_S_iiii_param_4,
	.param .u32 _Z12matrixMulGPUPiS_S_iiii_param_5,
	.param .u32 _Z12matrixMulGPUPiS_S_iiii_param_6
)
{
	.reg .pred 	%p<15>;
	.reg .b32 	%r<112>;
	.reg .b64 	%rd<40>;

	ld.param.u64 	%rd5, [_Z12matrixMulGPUPiS_S_iiii_param_0];
	ld.param.u64 	%rd6, [_Z12matrixMulGPUPiS_S_iiii_param_1];
	ld.param.u64 	%rd4, [_Z12matrixMulGPUPiS_S_iiii_param_2];
	ld.param.u32 	%r32, [_Z12matrixMulGPUPiS_S_iiii_param_3];
	ld.param.u32 	%r33, [_Z12matrixMulGPUPiS_S_iiii_param_5];
	ld.param.u32 	%r34, [_Z12matrixMulGPUPiS_S_iiii_param_6];
	cvta.to.global.u64 	%rd1, %rd6;
	cvta.to.global.u64 	%rd2, %rd5;
	mov.u32 	%r36, %tid.x;
	mov.u32 	%r37, %ctaid.x;
	mov.u32 	%r38, %ntid.x;
	mad.lo.s32 	%r1, %r37, %r38, %r36;
	mov.u32 	%r39, %tid.y;
	mov.u32 	%r40, %ctaid.y;
	mov.u32 	%r41, %ntid.y;
	mad.lo.s32 	%r42, %r40, %r41, %r39;
	setp.ge.s32 	%p1, %r1, %r32;
	setp.ge.s32 	%p2, %r42, %r34;
	or.pred  	%p3, %p1, %p2;
	setp.ne.s32 	%p4, %r32, %r34;
	or.pred  	%p5, %p4, %p3;
	@%p5 bra 	$L__BB0_14;
	setp.lt.s32 	%p6, %r32, 1;
	mov.b32 	%r111, 0;
	@%p6 bra 	$L__BB0_13;
	mul.lo.s32 	%r3, %r32, %r1;
	and.b32  	%r4, %r32, 7;
	setp.lt.u32 	%p7, %r32, 8;
	mov.b32 	%r106, 0;
	mov.u32 	%r111, %r106;
	@%p7 bra 	$L__BB0_5;
	and.b32  	%r106, %r32, 2147483640;
	neg.s32 	%r100, %r106;
	shl.b32 	%r7, %r33, 3;
	add.s64 	%rd3, %rd2, 16;
	mov.b32 	%r111, 0;
	mul.wide.s32 	%rd11, %r33, 4;
	mov.u32 	%r98, %r3;
	mov.u32 	%r99, %r42;
$L__BB0_4:
	.pragma "nounroll";
	mul.wide.s32 	%rd7, %r98, 4;
	add.s64 	%rd8, %rd3, %rd7;
	ld.global.u32 	%r47, [%rd8+-16];
	mul.wide.s32 	%rd9, %r99, 4;
	add.s64 	%rd10, %rd1, %rd9;
	ld.global.u32 	%r48, [%rd10];
	mad.lo.s32 	%r49, %r48, %r47, %r111;
	ld.global.u32 	%r50, [%rd8+-12];
	add.s64 	%rd12, %rd10, %rd11;
	ld.global.u32 	%r51, [%rd12];
	mad.lo.s32 	%r52, %r51, %r50, %r49;
	ld.global.u32 	%r53, [%rd8+-8];
	add.s64 	%rd13, %rd12, %rd11;
	ld.global.u32 	%r54, [%rd13];
	mad.lo.s32 	%r55, %r54, %r53, %r52;
	ld.global.u32 	%r56, [%rd8+-4];
	add.s64 	%rd14, %rd13, %rd11;
	ld.global.u32 	%r57, [%rd14];
	mad.lo.s32 	%r58, %r57, %r56, %r55;
	ld.global.u32 	%r59, [%rd8];
	add.s64 	%rd15, %rd14, %rd11;
	ld.global.u32 	%r60, [%rd15];
	mad.lo.s32 	%r61, %r60, %r59, %r58;
	ld.global.u32 	%r62, [%rd8+4];
	add.s64 	%rd16, %rd15, %rd11;
	ld.global.u32 	%r63, [%rd16];
	mad.lo.s32 	%r64, %r63, %r62, %r61;
	ld.global.u32 	%r65, [%rd8+8];
	add.s64 	%rd17, %rd16, %rd11;
	ld.global.u32 	%r66, [%rd17];
	mad.lo.s32 	%r67, %r66, %r65, %r64;
	ld.global.u32 	%r68, [%rd8+12];
	add.s64 	%rd18, %rd17, %rd11;
	ld.global.u32 	%r69, [%rd18];
	mad.lo.s32 	%r111, %r69, %r68, %r67;
	add.s32 	%r100, %r100, 8;
	add.s32 	%r99, %r99, %r7;
	add.s32 	%r98, %r98, 8;
	setp.ne.s32 	%p8, %r100, 0;
	@%p8 bra 	$L__BB0_4;
$L__BB0_5:
	setp.eq.s32 	%p9, %r4, 0;
	@%p9 bra 	$L__BB0_13;
	and.b32  	%r19, %r32, 3;
	setp.lt.u32 	%p10, %r4, 4;
	@%p10 bra 	$L__BB0_8;
	add.s32 	%r71, %r106, %r3;
	mul.wide.s32 	%rd19, %r71, 4;
	add.s64 	%rd20, %rd2, %rd19;
	ld.global.u32 	%r72, [%rd20];
	mad.lo.s32 	%r73, %r106, %r33, %r42;
	mul.wide.s32 	%rd21, %r73, 4;
	add.s64 	%rd22, %rd1, %rd21;
	ld.global.u32 	%r74, [%rd22];
	mad.lo.s32 	%r75, %r74, %r72, %r111;
	ld.global.u32 	%r76, [%rd20+4];
	mul.wide.s32 	%rd23, %r33, 4;
	add.s64 	%rd24, %rd22, %rd23;
	ld.global.u32 	%r77, [%rd24];
	mad.lo.s32 	%r78, %r77, %r76, %r75;
	ld.global.u32 	%r79, [%rd20+8];
	add.s64 	%rd25, %rd24, %rd23;
	ld.global.u32 	%r80, [%rd25];
	mad.lo.s32 	%r81, %r80, %r79, %r78;
	ld.global.u32 	%r82, [%rd20+12];
	add.s64 	%rd26, %rd25, %rd23;
	ld.global.u32 	%r83, [%rd26];
	mad.lo.s32 	%r111, %r83, %r82, %r81;
	add.s32 	%r106, %r106, 4;
$L__BB0_8:
	setp.eq.s32 	%p11, %r19, 0;
	@%p11 bra 	$L__BB0_13;
	setp.eq.s32 	%p12, %r19, 1;
	@%p12 bra 	$L__BB0_11;
	add.s32 	%r85, %r106, %r3;
	mul.wide.s32 	%rd27, %r85, 4;
	add.s64 	%rd28, %rd2, %rd27;
	ld.global.u32 	%r86, [%rd28];
	mad.lo.s32 	%r87, %r106, %r33, %r42;
	mul.wide.s32 	%rd29, %r87, 4;
	add.s64 	%rd30, %rd1, %rd29;
	ld.global.u32 	%r88, [%rd30];
	mad.lo.s32 	%r89, %r88, %r86, %r111;
	ld.global.u32 	%r90, [%rd28+4];
	mul.wide.s32 	%rd31, %r33, 4;
	add.s64 	%rd32, %rd30, %rd31;
	ld.global.u32 	%r91, [%rd32];
	mad.lo.s32 	%r111, %r91, %r90, %r89;
	add.s32 	%r106, %r106, 2;
$L__BB0_11:
	and.b32  	%r92, %r32, 1;
	setp.eq.b32 	%p13, %r92, 1;
	not.pred 	%p14, %p13;
	@%p14 bra 	$L__BB0_13;
	add.s32 	%r93, %r106, %r3;
	mul.wide.s32 	%rd33, %r93, 4;
	add.s64 	%rd34, %rd2, %rd33;
	ld.global.u32 	%r94, [%rd34];
	mad.lo.s32 	%r95, %r106, %r33, %r42;
	mul.wide.s32 	%rd35, %r95, 4;
	add.s64 	%rd36, %rd1, %rd35;
	ld.global.u32 	%r96, [%rd36];
	mad.lo.s32 	%r111, %r96, %r94, %r111;
$L__BB0_13:
	mad.lo.s32 	%r97, %r32, %r1, %r42;
	cvta.to.global.u64 	%rd37, %rd4;
	mul.wide.s32 	%rd38, %r97, 4;
	add.s64 	%rd39, %rd37, %rd38;
	st.global.u32 	[%rd39], %r111;
$L__BB0_14:
	ret;

}
	// .globl	_Z12initMatricesPiS_S_iiiiiiiii
.visible .entry _Z12initMatricesPiS_S_iiiiiiiii(
	.param .u64 .ptr .align 1 _Z12initMatricesPiS_S_iiiiiiiii_param_0,
	.param .u64 .ptr .align 1 _Z12initMatricesPiS_S_iiiiiiiii_param_1,
	.param .u64 .ptr .align 1 _Z12initMatricesPiS_S_iiiiiiiii_param_2,
	.param .u32 _Z12initMatricesPiS_S_iiiiiiiii_param_3,
	.param .u32 _Z12initMatricesPiS_S_iiiiiiiii_param_4,
	.param .u32 _Z12initMatricesPiS_S_iiiiiiiii_param_5,
	.param .u32 _Z12initMatricesPiS_S_iiiiiiiii_param_6,
	.param .u32 _Z12initMatricesPiS_S_iiiiiiiii_param_7,
	.param .u32 _Z12initMatricesPiS_S_iiiiiiiii_param_8,
	.param .u32 _Z12initMatricesPiS_S_iiiiiiiii_param_9,
	.param .u32 _Z12initMatricesPiS_S_iiiiiiiii_param_10,
	.param .u32 _Z12initMatricesPiS_S_iiiiiiiii_param_11
)
{
	.reg .pred 	%p<6>;
	.reg .b32 	%r<29>;
	.reg .b64 	%rd<13>;

	ld.param.u64 	%rd1, [_Z12initMatricesPiS_S_iiiiiiiii_param_0];
	ld.param.u64 	%rd2, [_Z12initMatricesPiS_S_iiiiiiiii_param_1];
	ld.param.u64 	%rd3, [_Z12initMatricesPiS_S_iiiiiiiii_param_2];
	ld.param.u32 	%r7, [_Z12initMatricesPiS_S_iiiiiiiii_param_3];
	ld.param.u32 	%r8, [_Z12initMatricesPiS_S_iiiiiiiii_param_4];
	ld.param.u32 	%r9, [_Z12initMatricesPiS_S_iiiiiiiii_param_5];
	ld.param.u32 	%r10, [_Z12initMatricesPiS_S_iiiiiiiii_param_6];
	ld.param.u32 	%r11, [_Z12initMatricesPiS_S_iiiiiiiii_param_7];
	ld.param.u32 	%r12, [_Z12initMatricesPiS_S_iiiiiiiii_param_8];
	ld.param.u32 	%r4, [_Z12initMatricesPiS_S_iiiiiiiii_param_9];
	ld.param.u32 	%r5, [_Z12initMatricesPiS_S_iiiiiiiii_param_10];
	ld.param.u32 	%r6, [_Z12initMatricesPiS_S_iiiiiiiii_param_11];
	mov.u32 	%r13, %tid.x;
	mov.u32 	%r14, %ctaid.x;
	mov.u32 	%r15, %ntid.x;
	mad.lo.s32 	%r1, %r14, %r15, %r13;
	mov.u32 	%r16, %tid.y;
	mov.u32 	%r17, %ctaid.y;
	mov.u32 	%r18, %ntid.y;
	mad.lo.s32 	%r19, %r17, %r18, %r16;
	mov.u32 	%r20, %tid.z;
	mov.u32 	%r21, %ctaid.z;
	mov.u32 	%r22, %ntid.z;
	mad.lo.s32 	%r23, %r21, %r22, %r20;
	mul.lo.s32 	%r24, %r10, %r7;
	setp.ge.s32 	%p1, %r1, %r24;
	mul.lo.s32 	%r25, %r11, %r8;
	setp.ge.s32 	%p2, %r19, %r25;
	or.pred  	%p3, %p1, %p2;
	mul.lo.s32 	%r27, %r12, %r9;
	setp.ge.s32 	%p4, %r23, %r27;
	or.pred  	%p5, %p3, %p4;
	@%p5 bra 	$L__BB1_2;
	cvta.to.global.u64 	%rd4, %rd1;
	cvta.to.global.u64 	%rd5, %rd2;
	cvta.to.global.u64 	%rd6, %rd3;
	mul.wide.s32 	%rd7, %r1, 4;
	add.s64 	%rd8, %rd4, %rd7;
	st.global.u32 	[%rd8], %r4;
	mul.wide.u32 	%rd9, %r19, 4;
	add.s64 	%rd10, %rd5, %rd9;
	st.global.u32 	[%rd10], %r5;
	mul.wide.u32 	%rd11, %r23, 4;
	add.s64 	%rd12, %rd6, %rd11;
	st.global.u32 	[%rd12], %r6;
$L__BB1_2:
	ret;

}


// ===== COMPILED SASS (sm_100) =====

	.target	sm_100

	.elftype	@"ET_EXEC"


//--------------------- .note.nv.tkinfo           --------------------------
	.section	.note.nv.tkinfo,"",@"SHT_NOTE"
	.sectionflags	@"SHF_NOTE_NV_TKINFO"
	.tkinfo
        /*0018*/ 	.word	0x00000002
        /*0030*/ 	.string	""
        /*0030*/ 	.string	"ptxas"
        /*0030*/ 	.string	"Cuda compilation tools, release 13.0, V13.0.88"
        /*0030*/ 	.string	"Build cuda_13.0.r13.0/compiler.36424714_0"
        /*0030*/ 	.string	"-arch sm_100 -m 64 "



//--------------------- .note.nv.cuinfo           --------------------------
	.section	.note.nv.cuinfo,"",@"SHT_NOTE"
	.sectionflags	@"SHF_NOTE_NV_CUINFO"
        /*0018*/ 	.short	0x0002
        /*001a*/ 	.short	0x0064
        /*001c*/ 	.short	0x0082
	.zero		2


//--------------------- .nv.info                  --------------------------
	.section	.nv.info,"",@"SHT_CUDA_INFO"
	.align	4


	//----- nvinfo : EIATTR_REGCOUNT
	.align		4
        /*0000*/ 	.byte	0x04, 0x2f
        /*0002*/ 	.short	(.L_1 - .L_0)
	.align		4
.L_0:
        /*0004*/ 	.word	index@(_Z12matrixMulGPUPiS_S_iiii)
        /*0008*/ 	.word	0x00000020


	//----- nvinfo : EIATTR_FRAME_SIZE
	.align		4
.L_1:
        /*000c*/ 	.byte	0x04, 0x11
        /*000e*/ 	.short	(.L_3 - .L_2)
	.align		4
.L_2:
        /*0010*/ 	.word	index@(_Z12matrixMulGPUPiS_S_iiii)
        /*0014*/ 	.word	0x00000000


	//----- nvinfo : EIATTR_REGCOUNT
	.align		4
.L_3:
        /*0018*/ 	.byte	0x04, 0x2f
        /*001a*/ 	.short	(.L_5 - .L_4)
	.align		4
.L_4:
        /*001c*/ 	.word	index@(_Z12initMatricesPiS_S_iiiiiiiii)
        /*0020*/ 	.word	0x00000014


	//----- nvinfo : EIATTR_FRAME_SIZE
	.align		4
.L_5:
        /*0024*/ 	.byte	0x04, 0x11
        /*0026*/ 	.short	(.L_7 - .L_6)
	.align		4
.L_6:
        /*0028*/ 	.word	index@(_Z12initMatricesPiS_S_iiiiiiiii)
        /*002c*/ 	.word	0x00000000


	//----- nvinfo : EIATTR_MIN_STACK_SIZE
	.align		4
.L_7:
        /*0030*/ 	.byte	0x04, 0x12
        /*0032*/ 	.short	(.L_9 - .L_8)
	.align		4
.L_8:
        /*0034*/ 	.word	index@(_Z12initMatricesPiS_S_iiiiiiiii)
        /*0038*/ 	.word	0x00000000


	//----- nvinfo : EIATTR_MIN_STACK_SIZE
	.align		4
.L_9:
        /*003c*/ 	.byte	0x04, 0x12
        /*003e*/ 	.short	(.L_11 - .L_10)
	.align		4
.L_10:
        /*0040*/ 	.word	index@(_Z12matrixMulGPUPiS_S_iiii)
        /*0044*/ 	.word	0x00000000
.L_11:


//--------------------- .nv.compat                --------------------------
	.section	.nv.compat,"",@"SHT_CUDA_COMPAT_INFO"
	.align	4
        /*0000*/ 	.byte	0x02, 0x09, 0x00, 0x00, 0x02, 0x02, 0x01, 0x00, 0x02, 0x05, 0x05, 0x00, 0x03, 0x07, 0x01, 0x01
        /*0010*/ 	.byte	0x02, 0x03, 0x00, 0x00, 0x02, 0x06, 0x01, 0x00, 0x04, 0x0b, 0x08, 0x00, 0x09, 0x00, 0x00, 0x00
        /*0020*/ 	.byte	0x00, 0x00, 0x00, 0x00


//--------------------- .nv.info._Z12initMatricesPiS_S_iiiiiiiii --------------------------
	.section	.nv.info._Z12initMatricesPiS_S_iiiiiiiii,"",@"SHT_CUDA_INFO"
	.sectionflags	@""
	.align	4


	//----- nvinfo : EIATTR_CUDA_API_VERSION
	.align		4
        /*0000*/ 	.byte	0x04, 0x37
        /*0002*/ 	.short	(.L_13 - .L_12)
.L_12:
        /*0004*/ 	.word	0x00000082


	//----- nvinfo : EIATTR_KPARAM_INFO
	.align		4
.L_13:
        /*0008*/ 	.byte	0x04, 0x17
        /*000a*/ 	.short	(.L_15 - .L_14)
.L_14:
        /*000c*/ 	.word	0x00000000
        /*0010*/ 	.short	0x000b
        /*0012*/ 	.short	0x0038
        /*0014*/ 	.byte	0x00, 0xf0, 0x11, 0x00


	//----- nvinfo : EIATTR_KPARAM_INFO
	.align		4
.L_15:
        /*0018*/ 	.byte	0x04, 0x17
        /*001a*/ 	.short	(.L_17 - .L_16)
.L_16:
        /*001c*/ 	.word	0x00000000
        /*0020*/ 	.short	0x000a
        /*0022*/ 	.short	0x0034
        /*0024*/ 	.byte	0x00, 0xf0, 0x11, 0x00


	//----- nvinfo : EIATTR_KPARAM_INFO
	.align		4
.L_17:
        /*0028*/ 	.byte	0x04, 0x17
        /*002a*/ 	.short	(.L_19 - .L_18)
.L_18:
        /*002c*/ 	.word	0x00000000
        /*0030*/ 	.short	0x0009
        /*0032*/ 	.short	0x0030
        /*0034*/ 	.byte	0x00, 0xf0, 0x11, 0x00


	//----- nvinfo : EIATTR_KPARAM_INFO
	.align		4
.L_19:
        /*0038*/ 	.byte	0x04, 0x17
        /*003a*/ 	.short	(.L_21 - .L_20)
.L_20:
        /*003c*/ 	.word	0x00000000
        /*0040*/ 	.short	0x0008
        /*0042*/ 	.short	0x002c
        /*0044*/ 	.byte	0x00, 0xf0, 0x11, 0x00


	//----- nvinfo : EIATTR_KPARAM_INFO
	.align		4
.L_21:
        /*0048*/ 	.byte	0x04, 0x17
        /*004a*/ 	.short	(.L_23 - .L_22)
.L_22:
        /*004c*/ 	.word	0x00000000
        /*0050*/ 	.short	0x0007
        /*0052*/ 	.short	0x0028
        /*0054*/ 	.byte	0x00, 0xf0, 0x11, 0x00


	//----- nvinfo : EIATTR_KPARAM_INFO
	.align		4
.L_23:
        /*0058*/ 	.byte	0x04, 0x17
        /*005a*/ 	.short	(.L_25 - .L_24)
.L_24:
        /*005c*/ 	.word	0x00000000
        /*0060*/ 	.short	0x0006
        /*0062*/ 	.short	0x0024
        /*0064*/ 	.byte	0x00, 0xf0, 0x11, 0x00


	//----- nvinfo : EIATTR_KPARAM_INFO
	.align		4
.L_25:
        /*0068*/ 	.byte	0x04, 0x17
        /*006a*/ 	.short	(.L_27 - .L_26)
.L_26:
        /*006c*/ 	.word	0x00000000
        /*0070*/ 	.short	0x0005
        /*0072*/ 	.short	0x0020
        /*0074*/ 	.byte	0x00, 0xf0, 0x11, 0x00


	//----- nvinfo : EIATTR_KPARAM_INFO
	.align		4
.L_27:
        /*0078*/ 	.byte	0x04, 0x17
        /*007a*/ 	.short	(.L_29 - .L_28)
.L_28:
        /*007c*/ 	.word	0x00000000
        /*0080*/ 	.short	0x0004
        /*0082*/ 	.short	0x001c
        /*0084*/ 	.byte	0x00, 0xf0, 0x11, 0x00


	//----- nvinfo : EIATTR_KPARAM_INFO
	.align		4
.L_29:
        /*0088*/ 	.byte	0x04, 0x17
        /*008a*/ 	.short	(.L_31 - .L_30)
.L_30:
        /*008c*/ 	.word	0x00000000
        /*0090*/ 	.short	0x0003
        /*0092*/ 	.short	0x0018
        /*0094*/ 	.byte	0x00, 0xf0, 0x11, 0x00


	//----- nvinfo : EIATTR_KPARAM_INFO
	.align		4
.L_31:
        /*0098*/ 	.byte	0x04, 0x17
        /*009a*/ 	.short	(.L_33 - .L_32)
.L_32:
        /*009c*/ 	.word	0x00000000
        /*00a0*/ 	.short	0x0002
        /*00a2*/ 	.short	0x0010
        /*00a4*/ 	.byte	0x00, 0xf5, 0x21, 0x00


	//----- nvinfo : EIATTR_KPARAM_INFO
	.align		4
.L_33:
        /*00a8*/ 	.byte	0x04, 0x17
        /*00aa*/ 	.short	(.L_35 - .L_34)
.L_34:
        /*00ac*/ 	.word	0x00000000
        /*00b0*/ 	.short	0x0001
        /*00b2*/ 	.short	0x0008
        /*00b4*/ 	.byte	0x00, 0xf5, 0x21, 0x00


	//----- nvinfo : EIATTR_KPARAM_INFO
	.align		4
.L_35:
        /*00b8*/ 	.byte	0x04, 0x17
        /*00ba*/ 	.short	(.L_37 - .L_36)
.L_36:
        /*00bc*/ 	.word	0x00000000
        /*00c0*/ 	.short	0x0000
        /*00c2*/ 	.short	0x0000
        /*00c4*/ 	.byte	0x00, 0xf5, 0x21, 0x00


	//----- nvinfo : EIATTR_SPARSE_MMA_MASK
	.align		4
.L_37:
        /*00c8*/ 	.byte	0x03, 0x50
        /*00ca*/ 	.short	0x0000


	//----- nvinfo : EIATTR_MAXREG_COUNT
	.align		4
        /*00cc*/ 	.byte	0x03, 0x1b
        /*00ce*/ 	.short	0x00ff


	//----- nvinfo : EIATTR_MERCURY_ISA_VERSION
	.align		4
        /*00d0*/ 	.byte	0x03, 0x5f
        /*00d2*/ 	.short	0x0101


	//----- nvinfo : EIATTR_VRC_CTA_INIT_COUNT
	.align		4
        /*00d4*/ 	.byte	0x02, 0x4a
	.zero		1
	.zero		1


	//----- nvinfo : EIATTR_EXIT_INSTR_OFFSETS
	.align		4
        /*00d8*/ 	.byte	0x04, 0x1c
        /*00da*/ 	.short	(.L_39 - .L_38)


	//   ....[0]....
.L_38:
        /*00dc*/ 	.word	0x00000150


	//   ....[1]....
        /*00e0*/ 	.word	0x00000220


	//----- nvinfo : EIATTR_CBANK_PARAM_SIZE
	.align		4
.L_39:
        /*00e4*/ 	.byte	0x03, 0x19
        /*00e6*/ 	.short	0x003c


	//----- nvinfo : EIATTR_PARAM_CBANK
	.align		4
        /*00e8*/ 	.byte	0x04, 0x0a
        /*00ea*/ 	.short	(.L_41 - .L_40)
	.align		4
.L_40:
        /*00ec*/ 	.word	index@(.nv.constant0._Z12initMatricesPiS_S_iiiiiiiii)
        /*00f0*/ 	.short	0x0380
        /*00f2*/ 	.short	0x003c


	//----- nvinfo : EIATTR_SW_WAR
	.align		4
.L_41:
        /*00f4*/ 	.byte	0x04, 0x36
        /*00f6*/ 	.short	(.L_43 - .L_42)
.L_42:
        /*00f8*/ 	.word	0x00000008
.L_43:


//--------------------- .nv.info._Z12matrixMulGPUPiS_S_iiii --------------------------
	.section	.nv.info._Z12matrixMulGPUPiS_S_iiii,"",@"SHT_CUDA_INFO"
	.sectionflags	@""
	.align	4


	//----- nvinfo : EIATTR_CUDA_API_VERSION
	.align		4
        /*0000*/ 	.byte	0x04, 0x37
        /*0002*/ 	.short	(.L_45 - .L_44)
.L_44:
        /*0004*/ 	.word	0x00000082


	//----- nvinfo : EIATTR_KPARAM_INFO
	.align		4
.L_45:
        /*0008*/ 	.byte	0x04, 0x17
        /*000a*/ 	.short	(.L_47 - .L_46)
.L_46:
        /*000c*/ 	.word	0x00000000
        /*0010*/ 	.short	0x0006
        /*0012*/ 	.short	0x0024
        /*0014*/ 	.byte	0x00, 0xf0, 0x11, 0x00


	//----- nvinfo : EIATTR_KPARAM_INFO
	.align		4
.L_47:
        /*0018*/ 	.byte	0x04, 0x17
        /*001a*/ 	.short	(.L_49 - .L_48)
.L_48:
        /*001c*/ 	.word	0x00000000
        /*0020*/ 	.short	0x0005
        /*0022*/ 	.short	0x0020
        /*0024*/ 	.byte	0x00, 0xf0, 0x11, 0x00


	//----- nvinfo : EIATTR_KPARAM_INFO
	.align		4
.L_49:
        /*0028*/ 	.byte	0x04, 0x17
        /*002a*/ 	.short	(.L_51 - .L_50)
.L_50:
        /*002c*/ 	.word	0x00000000
        /*0030*/ 	.short	0x0004
        /*0032*/ 	.short	0x001c
        /*0034*/ 	.byte	0x00, 0xf0, 0x11, 0x00


	//----- nvinfo : EIATTR_KPARAM_INFO
	.align		4
.L_51:
        /*0038*/ 	.byte	0x04, 0x17
        /*003a*/ 	.short	(.L_53 - .L_52)
.L_52:
        /*003c*/ 	.word	0x00000000
        /*0040*/ 	.short	0x0003
        /*0042*/ 	.short	0x0018
        /*0044*/ 	.byte	0x00, 0xf0, 0x11, 0x00


	//----- nvinfo : EIATTR_KPARAM_INFO
	.align		4
.L_53:
        /*0048*/ 	.byte	0x04, 0x17
        /*004a*/ 	.short	(.L_55 - .L_54)
.L_54:
        /*004c*/ 	.word	0x00000000
        /*0050*/ 	.short	0x0002
        /*0052*/ 	.short	0x0010
        /*0054*/ 	.byte	0x00, 0xf5, 0x21, 0x00


	//----- nvinfo : EIATTR_KPARAM_INFO
	.align		4
.L_55:
        /*0058*/ 	.byte	0x04, 0x17
        /*005a*/ 	.short	(.L_57 - .L_56)
.L_56:
        /*005c*/ 	.word	0x00000000
        /*0060*/ 	.short	0x0001
        /*0062*/ 	.short	0x0008
        /*0064*/ 	.byte	0x00, 0xf5, 0x21, 0x00


	//----- nvinfo : EIATTR_KPARAM_INFO
	.align		4
.L_57:
        /*0068*/ 	.byte	0x04, 0x17
        /*006a*/ 	.short	(.L_59 - .L_58)
.L_58:
        /*006c*/ 	.word	0x00000000
        /*0070*/ 	.short	0x0000
        /*0072*/ 	.short	0x0000
        /*0074*/ 	.byte	0x00, 0xf5, 0x21, 0x00


	//----- nvinfo : EIATTR_SPARSE_MMA_MASK
	.align		4
.L_59:
        /*0078*/ 	.byte	0x03, 0x50
        /*007a*/ 	.short	0x0000


	//----- nvinfo : EIATTR_MAXREG_COUNT
	.align		4
        /*007c*/ 	.byte	0x03, 0x1b
        /*007e*/ 	.short	0x00ff


	//----- nvinfo : EIATTR_MERCURY_ISA_VERSION
	.align		4
        /*0080*/ 	.byte	0x03, 0x5f
        /*0082*/ 	.short	0x0101


	//----- nvinfo : EIATTR_VRC_CTA_INIT_COUNT
	.align		4
        /*0084*/ 	.byte	0x02, 0x4a
	.zero		1
	.zero		1


	//----- nvinfo : EIATTR_EXIT_INSTR_OFFSETS
	.align		4
        /*0088*/ 	.byte	0x04, 0x1c
        /*008a*/ 	.short	(.L_61 - .L_60)


	//   ....[0]....
.L_60:
        /*008c*/ 	.word	0x000000e0


	//   ....[1]....
        /*0090*/ 	.word	0x00000890


	//----- nvinfo : EIATTR_CBANK_PARAM_SIZE
	.align		4
.L_61:
        /*0094*/ 	.byte	0x03, 0x19
        /*0096*/ 	.short	0x0028


	//----- nvinfo : EIATTR_PARAM_CBANK
	.align		4
        /*0098*/ 	.byte	0x04, 0x0a
        /*009a*/ 	.short	(.L_63 - .L_62)
	.align		4
.L_62:
        /*009c*/ 	.word	index@(.nv.constant0._Z12matrixMulGPUPiS_S_iiii)
        /*00a0*/ 	.short	0x0380
        /*00a2*/ 	.short	0x0028


	//----- nvinfo : EIATTR_SW_WAR
	.align		4
.L_63:
        /*00a4*/ 	.byte	0x04, 0x36
        /*00a6*/ 	.short	(.L_65 - .L_64)
.L_64:
        /*00a8*/ 	.word	0x00000008
.L_65:


//--------------------- .nv.callgraph             --------------------------
	.section	.nv.callgraph,"",@"SHT_CUDA_CALLGRAPH"
	.align	4
	.sectionentsize	8
	.align		4
        /*0000*/ 	.word	0x00000000
	.align		4
        /*0004*/ 	.word	0xffffffff
	.align		4
        /*0008*/ 	.word	0x00000000
	.align		4
        /*000c*/ 	.word	0xfffffffe
	.align		4
        /*0010*/ 	.word	0x00000000
	.align		4
        /*0014*/ 	.word	0xfffffffd
	.align		4
        /*0018*/ 	.word	0x00000000
	.align		4
        /*001c*/ 	.word	0xfffffffc


//--------------------- .text._Z12initMatricesPiS_S_iiiiiiiii --------------------------
	.section	.text._Z12initMatricesPiS_S_iiiiiiiii,"ax",@progbits
	.align	128
        .global         _Z12initMatricesPiS_S_iiiiiiiii
        .type           _Z12initMatricesPiS_S_iiiiiiiii,@function
        .size           _Z12initMatricesPiS_S_iiiiiiiii,(.L_x_6 - _Z12initMatricesPiS_S_iiiiiiiii)
        .other          _Z12initMatricesPiS_S_iiiiiiiii,@"STO_CUDA_ENTRY STV_DEFAULT"
_Z12initMatricesPiS_S_iiiiiiiii:
.text._Z12initMatricesPiS_S_iiiiiiiii:
[----:B------:R-:W-:Y:S01]  /*0000*/  LDC R1, c[0x0][0x37c] ;  /* 0x0000df00ff017b82 */ /* 0x000fe20000000800 */
[----:B------:R-:W0:Y:S07]  /*0010*/  S2R R11, SR_TID.Y ;  /* 0x00000000000b7919 */ /* 0x000e2e0000002200 */
[----:B------:R-:W1:Y:S01]  /*0020*/  LDC R0, c[0x0][0x360] ;  /* 0x0000d800ff007b82 */ /* 0x000e620000000800 */
[----:B------:R-:W2:Y:S01]  /*0030*/  LDCU.64 UR4, c[0x0][0x398] ;  /* 0x00007300ff0477ac */ /* 0x000ea20008000a00 */
[----:B------:R-:W1:Y:S01]  /*0040*/  S2R R9, SR_TID.X ;  /* 0x0000000000097919 */ /* 0x000e620000002100 */
[----:B------:R-:W2:Y:S01]  /*0050*/  LDCU.128 UR8, c[0x0][0x3a0] ;  /* 0x00007400ff0877ac */ /* 0x000ea20008000c00 */
[----:B------:R-:W3:Y:S04]  /*0060*/  S2R R13, SR_TID.Z ;  /* 0x00000000000d7919 */ /* 0x000ee80000002300 */
[----:B------:R-:W0:Y:S08]  /*0070*/  S2UR UR7, SR_CTAID.Y ;  /* 0x00000000000779c3 */ /* 0x000e300000002600 */
[----:B------:R-:W0:Y:S01]  /*0080*/  LDC R2, c[0x0][0x364] ;  /* 0x0000d900ff027b82 */ /* 0x000e220000000800 */
[----:B--2---:R-:W-:-:S07]  /*0090*/  UIMAD UR5, UR10, UR5, URZ ;  /* 0x000000050a0572a4 */ /* 0x004fce000f8e02ff */
[----:B------:R-:W1:Y:S01]  /*00a0*/  S2UR UR6, SR_CTAID.X ;  /* 0x00000000000679c3 */ /* 0x000e620000002500 */
[----:B------:R-:W-:-:S07]  /*00b0*/  UIMAD UR4, UR9, UR4, URZ ;  /* 0x00000004090472a4 */ /* 0x000fce000f8e02ff */
[----:B------:R-:W3:Y:S08]  /*00c0*/  S2UR UR12, SR_CTAID.Z ;  /* 0x00000000000c79c3 */ /* 0x000ef00000002700 */
[----:B------:R-:W3:Y:S01]  /*00d0*/  LDC R4, c[0x0][0x368] ;  /* 0x0000da00ff047b82 */ /* 0x000ee20000000800 */
[----:B0-----:R-:W-:-:S05]  /*00e0*/  IMAD R11, R2, UR7, R11 ;  /* 0x00000007020b7c24 */ /* 0x001fca000f8e020b */
[----:B------:R-:W-:Y:S01]  /*00f0*/  ISETP.GE.AND P0, PT, R11, UR5, PT ;  /* 0x000000050b007c0c */ /* 0x000fe2000bf06270 */
[----:B------:R-:W-:Y:S01]  /*0100*/  UIMAD UR5, UR11, UR8, URZ ;  /* 0x000000080b0572a4 */ /* 0x000fe2000f8e02ff */
[----:B-1----:R-:W-:-:S05]  /*0110*/  IMAD R9, R0, UR6, R9 ;  /* 0x0000000600097c24 */ /* 0x002fca000f8e0209 */
[----:B------:R-:W-:Y:S01]  /*0120*/  ISETP.GE.OR P0, PT, R9, UR4, P0 ;  /* 0x0000000409007c0c */ /* 0x000fe20008706670 */
[----:B---3--:R-:W-:-:S05]  /*0130*/  IMAD R13, R4, UR12, R13 ;  /* 0x0000000c040d7c24 */ /* 0x008fca000f8e020d */
[----:B------:R-:W-:-:S13]  /*0140*/  ISETP.GE.OR P0, PT, R13, UR5, P0 ;  /* 0x000000050d007c0c */ /* 0x000fda0008706670 */
[----:B------:R-:W-:Y:S05]  /*0150*/  @P0 EXIT ;  /* 0x000000000000094d */ /* 0x000fea0003800000 */
[----:B------:R-:W0:Y:S01]  /*0160*/  LDC.64 R2, c[0x0][0x380] ;  /* 0x0000e000ff027b82 */ /* 0x000e220000000a00 */
[----:B------:R-:W1:Y:S07]  /*0170*/  LDCU.64 UR4, c[0x0][0x358] ;  /* 0x00006b00ff0477ac */ /* 0x000e6e0008000a00 */
[----:B------:R-:W2:Y:S08]  /*0180*/  LDC.64 R4, c[0x0][0x388] ;  /* 0x0000e200ff047b82 */ /* 0x000eb00000000a00 */
[----:B------:R-:W3:Y:S08]  /*0190*/  LDC.64 R6, c[0x0][0x390] ;  /* 0x0000e400ff067b82 */ /* 0x000ef00000000a00 */
[----:B------:R-:W1:Y:S01]  /*01a0*/  LDC.64 R14, c[0x0][0x3b0] ;  /* 0x0000ec00ff0e7b82 */ /* 0x000e620000000a00 */
[----:B0-----:R-:W-:-:S07]  /*01b0*/  IMAD.WIDE R2, R9, 0x4, R2 ;  /* 0x0000000409027825 */ /* 0x001fce00078e0202 */
[----:B------:R-:W0:Y:S01]  /*01c0*/  LDC R17, c[0x0][0x3b8] ;  /* 0x0000ee00ff117b82 */ /* 0x000e220000000800 */
[----:B--2---:R-:W-:-:S04]  /*01d0*/  IMAD.WIDE.U32 R4, R11, 0x4, R4 ;  /* 0x000000040b047825 */ /* 0x004fc800078e0004 */
[----:B---3--:R-:W-:Y:S01]  /*01e0*/  IMAD.WIDE.U32 R6, R13, 0x4, R6 ;  /* 0x000000040d067825 */ /* 0x008fe200078e0006 */
[----:B-1----:R-:W-:Y:S04]  /*01f0*/  STG.E desc[UR4][R2.64], R14 ;  /* 0x0000000e02007986 */ /* 0x002fe8000c101904 */
[----:B------:R-:W-:Y:S04]  /*0200*/  STG.E desc[UR4][R4.64], R15 ;  /* 0x0000000f04007986 */ /* 0x000fe8000c101904 */
[----:B0-----:R-:W-:Y:S01]  /*0210*/  STG.E desc[UR4][R6.64], R17 ;  /* 0x0000001106007986 */ /* 0x001fe2000c101904 */
[----:B------:R-:W-:Y:S05]  /*0220*/  EXIT ;  /* 0x000000000000794d */ /* 0x000fea0003800000 */
.L_x_0:
[----:B------:R-:W-:-:S00]  /*0230*/  BRA `(.L_x_0) ;  /* 0xfffffffc00fc7947 */ /* 0x000fc0000383ffff */
[----:B------:R-:W-:-:S00]  /*0240*/  NOP ;  /* 0x0000000000007918 */ /* 0x000fc00000000000 */
        /* <DEDUP_REMOVED lines=11> */
.L_x_6:


//--------------------- .text._Z12matrixMulGPUPiS_S_iiii --------------------------
	.section	.text._Z12matrixMulGPUPiS_S_iiii,"ax",@progbits
	.align	128
        .global         _Z12matrixMulGPUPiS_S_iiii
        .type           _Z12matrixMulGPUPiS_S_iiii,@function
        .size           _Z12matrixMulGPUPiS_S_iiii,(.L_x_7 - _Z12matrixMulGPUPiS_S_iiii)
        .other          _Z12matrixMulGPUPiS_S_iiii,@"STO_CUDA_ENTRY STV_DEFAULT"
_Z12matrixMulGPUPiS_S_iiii:
.text._Z12matrixMulGPUPiS_S_iiii:
[----:B------:R-:W-:Y:S01]  /*0000*/  LDC R1, c[0x0][0x37c] ;  /* 0x0000df00ff017b82 */ /* 0x000fe20000000800 */
[----:B------:R-:W0:Y:S07]  /*0010*/  S2R R15, SR_TID.Y ;  /* 0x00000000000f7919 */ /* 0x000e2e0000002200 */
[----:B------:R-:W1:Y:S01]  /*0020*/  LDC R2, c[0x0][0x360] ;  /* 0x0000d800ff027b82 */ /* 0x000e620000000800 */
[----:B------:R-:W2:Y:S01]  /*0030*/  LDCU UR6, c[0x0][0x3a4] ;  /* 0x00007480ff0677ac */ /* 0x000ea20008000800 */
[----:B------:R-:W1:Y:S06]  /*0040*/  S2R R17, SR_TID.X ;  /* 0x0000000000117919 */ /* 0x000e6c0000002100 */
[----:B------:R-:W0:Y:S08]  /*0050*/  S2UR UR5, SR_CTAID.Y ;  /* 0x00000000000579c3 */ /* 0x000e300000002600 */
[----:B------:R-:W0:Y:S08]  /*0060*/  LDC R4, c[0x0][0x364] ;  /* 0x0000d900ff047b82 */ /* 0x000e300000000800 */
[----:B------:R-:W1:Y:S08]  /*0070*/  S2UR UR4, SR_CTAID.X ;  /* 0x00000000000479c3 */ /* 0x000e700000002500 */
[----:B------:R-:W3:Y:S01]  /*0080*/  LDC R0, c[0x0][0x398] ;  /* 0x0000e600ff007b82 */ /* 0x000ee20000000800 */
[----:B0-----:R-:W-:-:S05]  /*0090*/  IMAD R15, R4, UR5, R15 ;  /* 0x00000005040f7c24 */ /* 0x001fca000f8e020f */
[----:B--2---:R-:W-:Y:S01]  /*00a0*/  ISETP.GE.AND P0, PT, R15, UR6, PT ;  /* 0x000000060f007c0c */ /* 0x004fe2000bf06270 */
[----:B-1----:R-:W-:-:S05]  /*00b0*/  IMAD R17, R2, UR4, R17 ;  /* 0x0000000402117c24 */ /* 0x002fca000f8e0211 */
[----:B---3--:R-:W-:-:S04]  /*00c0*/  ISETP.GE.OR P0, PT, R17, R0, P0 ;  /* 0x000000001100720c */ /* 0x008fc80000706670 */
[----:B------:R-:W-:-:S13]  /*00d0*/  ISETP.NE.OR P0, PT, R0, UR6, P0 ;  /* 0x0000000600007c0c */ /* 0x000fda0008705670 */
[----:B------:R-:W-:Y:S05]  /*00e0*/  @P0 EXIT ;  /* 0x000000000000094d */ /* 0x000fea0003800000 */
[----:B------:R-:W-:Y:S01]  /*00f0*/  ISETP.GE.AND P0, PT, R0, 0x1, PT ;  /* 0x000000010000780c */ /* 0x000fe20003f06270 */
[----:B------:R-:W0:Y:S01]  /*0100*/  LDCU.64 UR6, c[0x0][0x358] ;  /* 0x00006b00ff0677ac */ /* 0x000e220008000a00 */
[----:B------:R-:W-:-:S11]  /*0110*/  HFMA2 R24, -RZ, RZ, 0, 0 ;  /* 0x00000000ff187431 */ /* 0x000fd600000001ff */
[----:B------:R-:W-:Y:S05]  /*0120*/  @!P0 BRA `(.L_x_1) ;  /* 0x0000000400c88947 */ /* 0x000fea0003800000 */
[C---:B------:R-:W-:Y:S01]  /*0130*/  ISETP.GE.U32.AND P1, PT, R0.reuse, 0x8, PT ;  /* 0x000000080000780c */ /* 0x040fe20003f26070 */
[----:B------:R-:W-:Y:S01]  /*0140*/  IMAD R16, R17, R0, RZ ;  /* 0x0000000011107224 */ /* 0x000fe200078e02ff */
[----:B------:R-:W-:Y:S02]  /*0150*/  LOP3.LUT R26, R0, 0x7, RZ, 0xc0, !PT ;  /* 0x00000007001a7812 */ /* 0x000fe400078ec0ff */
[----:B------:R-:W-:Y:S02]  /*0160*/  MOV R18, RZ ;  /* 0x000000ff00127202 */ /* 0x000fe40000000f00 */
[----:B------:R-:W-:Y:S02]  /*0170*/  ISETP.NE.AND P0, PT, R26, RZ, PT ;  /* 0x000000ff1a00720c */ /* 0x000fe40003f05270 */
[----:B------:R-:W-:-:S05]  /*0180*/  MOV R24, RZ ;  /* 0x000000ff00187202 */ /* 0x000fca0000000f00 */
[----:B------:R-:W-:Y:S06]  /*0190*/  @!P1 BRA `(.L_x_2) ;  /* 0x0000000000c89947 */ /* 0x000fec0003800000 */
[----:B------:R-:W1:Y:S01]  /*01a0*/  LDCU.64 UR4, c[0x0][0x380] ;  /* 0x00007000ff0477ac */ /* 0x000e620008000a00 */
[----:B------:R-:W-:Y:S02]  /*01b0*/  LOP3.LUT R18, R0, 0x7ffffff8, RZ, 0xc0, !PT ;  /* 0x7ffffff800127812 */ /* 0x000fe400078ec0ff */
[----:B------:R-:W-:Y:S02]  /*01c0*/  MOV R24, RZ ;  /* 0x000000ff00187202 */ /* 0x000fe40000000f00 */
[----:B------:R-:W-:Y:S02]  /*01d0*/  MOV R14, R16 ;  /* 0x00000010000e7202 */ /* 0x000fe40000000f00 */
[----:B------:R-:W-:Y:S02]  /*01e0*/  MOV R20, R15 ;  /* 0x0000000f00147202 */ /* 0x000fe40000000f00 */
[----:B------:R-:W-:Y:S01]  /*01f0*/  IADD3 R19, PT, PT, -R18, RZ, RZ ;  /* 0x000000ff12137210 */ /* 0x000fe20007ffe1ff */
[----:B-1----:R-:W-:-:S04]  /*0200*/  UIADD3 UR4, UP0, UPT, UR4, 0x10, URZ ;  /* 0x0000001004047890 */ /* 0x002fc8000ff1e0ff */
[----:B------:R-:W-:-:S12]  /*0210*/  UIADD3.X UR5, UPT, UPT, URZ, UR5, URZ, UP0, !UPT ;  /* 0x00000005ff057290 */ /* 0x000fd800087fe4ff */
.L_x_3:
[----:B------:R-:W1:Y:S01]  /*0220*/  LDC.64 R10, c[0x0][0x388] ;  /* 0x0000e200ff0a7b82 */ /* 0x000e620000000a00 */
[----:B------:R-:W-:Y:S02]  /*0230*/  MOV R2, UR4 ;  /* 0x0000000400027c02 */ /* 0x000fe40008000f00 */
[----:B------:R-:W-:-:S03]  /*0240*/  MOV R3, UR5 ;  /* 0x0000000500037c02 */ /* 0x000fc60008000f00 */
[----:B------:R-:W-:Y:S02]  /*0250*/  IMAD.WIDE R2, R14, 0x4, R2 ;  /* 0x000000040e027825 */ /* 0x000fe400078e0202 */
[----:B------:R-:W2:Y:S03]  /*0260*/  LDC R23, c[0x0][0x3a0] ;  /* 0x0000e800ff177b82 */ /* 0x000ea60000000800 */
[----:B0-----:R-:W3:Y:S04]  /*0270*/  LDG.E R27, desc[UR6][R2.64+-0x10] ;  /* 0xfffff006021b7981 */ /* 0x001ee8000c1e1900 */
[----:B------:R-:W4:Y:S04]  /*0280*/  LDG.E R22, desc[UR6][R2.64+-0xc] ;  /* 0xfffff40602167981 */ /* 0x000f28000c1e1900 */
[----:B------:R-:W5:Y:S01]  /*0290*/  LDG.E R25, desc[UR6][R2.64+-0x8] ;  /* 0xfffff80602197981 */ /* 0x000f62000c1e1900 */
[----:B-1----:R-:W-:-:S05]  /*02a0*/  IMAD.WIDE R10, R20, 0x4, R10 ;  /* 0x00000004140a7825 */ /* 0x002fca00078e020a */
[----:B------:R0:W3:Y:S01]  /*02b0*/  LDG.E R28, desc[UR6][R10.64] ;  /* 0x000000060a1c7981 */ /* 0x0000e2000c1e1900 */
[----:B--2---:R-:W-:-:S05]  /*02c0*/  IMAD.WIDE R12, R23, 0x4, R10 ;  /* 0x00000004170c7825 */ /* 0x004fca00078e020a */
[----:B------:R1:W4:Y:S01]  /*02d0*/  LDG.E R21, desc[UR6][R12.64] ;  /* 0x000000060c157981 */ /* 0x000322000c1e1900 */
[----:B------:R-:W-:-:S04]  /*02e0*/  IMAD.WIDE R8, R23, 0x4, R12 ;  /* 0x0000000417087825 */ /* 0x000fc800078e020c */
[C---:B------:R-:W-:Y:S02]  /*02f0*/  IMAD.WIDE R6, R23.reuse, 0x4, R8 ;  /* 0x0000000417067825 */ /* 0x040fe400078e0208 */
[----:B------:R-:W5:Y:S02]  /*0300*/  LDG.E R8, desc[UR6][R8.64] ;  /* 0x0000000608087981 */ /* 0x000f64000c1e1900 */
[----:B------:R-:W-:-:S04]  /*0310*/  IMAD.WIDE R4, R23, 0x4, R6 ;  /* 0x0000000417047825 */ /* 0x000fc800078e0206 */
[C---:B0-----:R-:W-:Y:S01]  /*0320*/  IMAD.WIDE R10, R23.reuse, 0x4, R4 ;  /* 0x00000004170a7825 */ /* 0x041fe200078e0204 */
[----:B------:R-:W2:Y:S04]  /*0330*/  LDG.E R9, desc[UR6][R2.64+0x8] ;  /* 0x0000080602097981 */ /* 0x000ea8000c1e1900 */
[----:B------:R-:W2:Y:S01]  /*0340*/  LDG.E R5, desc[UR6][R4.64] ;  /* 0x0000000604057981 */ /* 0x000ea2000c1e1900 */
[----:B-1----:R-:W-:-:S03]  /*0350*/  IMAD.WIDE R12, R23, 0x4, R10 ;  /* 0x00000004170c7825 */ /* 0x002fc600078e020a */
[----:B------:R-:W2:Y:S04]  /*0360*/  LDG.E R29, desc[UR6][R10.64] ;  /* 0x000000060a1d7981 */ /* 0x000ea8000c1e1900 */
[----:B------:R-:W2:Y:S04]  /*0370*/  LDG.E R4, desc[UR6][R2.64] ;  /* 0x0000000602047981 */ /* 0x000ea8000c1e1900 */
[----:B------:R-:W2:Y:S04]  /*0380*/  LDG.E R10, desc[UR6][R2.64+0x4] ;  /* 0x00000406020a7981 */ /* 0x000ea8000c1e1900 */
[----:B------:R-:W2:Y:S01]  /*0390*/  LDG.E R11, desc[UR6][R2.64+0xc] ;  /* 0x00000c06020b7981 */ /* 0x000ea2000c1e1900 */
[----:B---3--:R-:W-:-:S03]  /*03a0*/  IMAD R24, R27, R28, R24 ;  /* 0x0000001c1b187224 */ /* 0x008fc600078e0218 */
[----:B------:R0:W3:Y:S04]  /*03b0*/  LDG.E R28, desc[UR6][R6.64] ;  /* 0x00000006061c7981 */ /* 0x0000e8000c1e1900 */
[----:B------:R-:W3:Y:S01]  /*03c0*/  LDG.E R27, desc[UR6][R2.64+-0x4] ;  /* 0xfffffc06021b7981 */ /* 0x000ee2000c1e1900 */
[----:B0-----:R-:W-:-:S03]  /*03d0*/  IMAD.WIDE R6, R23, 0x4, R12 ;  /* 0x0000000417067825 */ /* 0x001fc600078e020c */
[----:B------:R-:W2:Y:S04]  /*03e0*/  LDG.E R2, desc[UR6][R12.64] ;  /* 0x000000060c027981 */ /* 0x000ea8000c1e1900 */
[----:B------:R-:W2:Y:S01]  /*03f0*/  LDG.E R6, desc[UR6][R6.64] ;  /* 0x0000000606067981 */ /* 0x000ea2000c1e1900 */
[----:B----4-:R-:W-:Y:S01]  /*0400*/  IMAD R21, R22, R21, R24 ;  /* 0x0000001516157224 */ /* 0x010fe200078e0218 */
[----:B------:R-:W-:-:S03]  /*0410*/  IADD3 R19, PT, PT, R19, 0x8, RZ ;  /* 0x0000000813137810 */ /* 0x000fc60007ffe0ff */
[----:B-----5:R-:W-:Y:S01]  /*0420*/  IMAD R8, R25, R8, R21 ;  /* 0x0000000819087224 */ /* 0x020fe200078e0215 */
[----:B------:R-:W-:Y:S02]  /*0430*/  ISETP.NE.AND P1, PT, R19, RZ, PT ;  /* 0x000000ff1300720c */ /* 0x000fe40003f25270 */
[----:B------:R-:W-:Y:S02]  /*0440*/  LEA R20, R23, R20, 0x3 ;  /* 0x0000001417147211 */ /* 0x000fe400078e18ff */
[----:B------:R-:W-:Y:S01]  /*0450*/  IADD3 R14, PT, PT, R14, 0x8, RZ ;  /* 0x000000080e0e7810 */ /* 0x000fe20007ffe0ff */
[----:B---3--:R-:W-:-:S04]  /*0460*/  IMAD R8, R27, R28, R8 ;  /* 0x0000001c1b087224 */ /* 0x008fc800078e0208 */
[----:B--2---:R-:W-:-:S04]  /*0470*/  IMAD R4, R4, R5, R8 ;  /* 0x0000000504047224 */ /* 0x004fc800078e0208 */
[----:B------:R-:W-:-:S04]  /*0480*/  IMAD R4, R10, R29, R4 ;  /* 0x0000001d0a047224 */ /* 0x000fc800078e0204 */
[----:B------:R-:W-:-:S04]  /*0490*/  IMAD R2, R9, R2, R4 ;  /* 0x0000000209027224 */ /* 0x000fc800078e0204 */
[----:B------:R-:W-:Y:S01]  /*04a0*/  IMAD R24, R11, R6, R2 ;  /* 0x000000060b187224 */ /* 0x000fe200078e0202 */
[----:B------:R-:W-:Y:S06]  /*04b0*/  @P1 BRA `(.L_x_3) ;  /* 0xfffffffc00581947 */ /* 0x000fec000383ffff */
.L_x_2:
[----:B------:R-:W-:Y:S05]  /*04c0*/  @!P0 BRA `(.L_x_1) ;  /* 0x0000000000e08947 */ /* 0x000fea0003800000 */
[----:B------:R-:W-:Y:S02]  /*04d0*/  ISETP.GE.U32.AND P0, PT, R26, 0x4, PT ;  /* 0x000000041a00780c */ /* 0x000fe40003f06070 */
[----:B------:R-:W-:-:S04]  /*04e0*/  LOP3.LUT R14, R0, 0x3, RZ, 0xc0, !PT ;  /* 0x00000003000e7812 */ /* 0x000fc800078ec0ff */
[----:B------:R-:W-:-:S07]  /*04f0*/  ISETP.NE.AND P1, PT, R14, RZ, PT ;  /* 0x000000ff0e00720c */ /* 0x000fce0003f25270 */
[----:B------:R-:W-:Y:S06]  /*0500*/  @!P0 BRA `(.L_x_4) ;  /* 0x00000000005c8947 */ /* 0x000fec0003800000 */
[----:B------:R-:W1:Y:S01]  /*0510*/  LDC R19, c[0x0][0x3a0] ;  /* 0x0000e800ff137b82 */ /* 0x000e620000000800 */
[----:B------:R-:W-:-:S07]  /*0520*/  IADD3 R5, PT, PT, R16, R18, RZ ;  /* 0x0000001210057210 */ /* 0x000fce0007ffe0ff */
[----:B------:R-:W2:Y:S08]  /*0530*/  LDC.64 R8, c[0x0][0x388] ;  /* 0x0000e200ff087b82 */ /* 0x000eb00000000a00 */
[----:B------:R-:W3:Y:S01]  /*0540*/  LDC.64 R2, c[0x0][0x380] ;  /* 0x0000e000ff027b82 */ /* 0x000ee20000000a00 */
[----:B-1----:R-:W-:-:S04]  /*0550*/  IMAD R7, R18, R19, R15 ;  /* 0x0000001312077224 */ /* 0x002fc800078e020f */
[----:B--2---:R-:W-:-:S04]  /*0560*/  IMAD.WIDE R8, R7, 0x4, R8 ;  /* 0x0000000407087825 */ /* 0x004fc800078e0208 */
[----:B------:R-:W-:Y:S02]  /*0570*/  IMAD.WIDE R10, R19, 0x4, R8 ;  /* 0x00000004130a7825 */ /* 0x000fe400078e0208 */
[----:B0-----:R-:W2:Y:S02]  /*0580*/  LDG.E R8, desc[UR6][R8.64] ;  /* 0x0000000608087981 */ /* 0x001ea4000c1e1900 */
[----:B---3--:R-:W-:-:S04]  /*0590*/  IMAD.WIDE R2, R5, 0x4, R2 ;  /* 0x0000000405027825 */ /* 0x008fc800078e0202 */
[C---:B------:R-:W-:Y:S01]  /*05a0*/  IMAD.WIDE R4, R19.reuse, 0x4, R10 ;  /* 0x0000000413047825 */ /* 0x040fe200078e020a */
[----:B------:R-:W2:Y:S04]  /*05b0*/  LDG.E R13, desc[UR6][R2.64] ;  /* 0x00000006020d7981 */ /* 0x000ea8000c1e1900 */
[----:B------:R-:W3:Y:S01]  /*05c0*/  LDG.E R10, desc[UR6][R10.64] ;  /* 0x000000060a0a7981 */ /* 0x000ee2000c1e1900 */
[----:B------:R-:W-:-:S03]  /*05d0*/  IMAD.WIDE R6, R19, 0x4, R4 ;  /* 0x0000000413067825 */ /* 0x000fc600078e0204 */
[----:B------:R-:W3:Y:S04]  /*05e0*/  LDG.E R12, desc[UR6][R2.64+0x4] ;  /* 0x00000406020c7981 */ /* 0x000ee8000c1e1900 */
[----:B------:R-:W4:Y:S04]  /*05f0*/  LDG.E R20, desc[UR6][R4.64] ;  /* 0x0000000604147981 */ /* 0x000f28000c1e1900 */
[----:B------:R-:W4:Y:S04]  /*0600*/  LDG.E R19, desc[UR6][R2.64+0x8] ;  /* 0x0000080602137981 */ /* 0x000f28000c1e1900 */
[----:B------:R-:W5:Y:S04]  /*0610*/  LDG.E R21, desc[UR6][R2.64+0xc] ;  /* 0x00000c0602157981 */ /* 0x000f68000c1e1900 */
[----:B------:R-:W5:Y:S01]  /*0620*/  LDG.E R6, desc[UR6][R6.64] ;  /* 0x0000000606067981 */ /* 0x000f62000c1e1900 */
[----:B------:R-:W-:Y:S01]  /*0630*/  IADD3 R18, PT, PT, R18, 0x4, RZ ;  /* 0x0000000412127810 */ /* 0x000fe20007ffe0ff */
[----:B--2---:R-:W-:-:S04]  /*0640*/  IMAD R13, R13, R8, R24 ;  /* 0x000000080d0d7224 */ /* 0x004fc800078e0218 */
[----:B---3--:R-:W-:-:S04]  /*0650*/  IMAD R12, R12, R10, R13 ;  /* 0x0000000a0c0c7224 */ /* 0x008fc800078e020d */
[----:B----4-:R-:W-:-:S04]  /*0660*/  IMAD R12, R19, R20, R12 ;  /* 0x00000014130c7224 */ /* 0x010fc800078e020c */
[----:B-----5:R-:W-:-:S07]  /*0670*/  IMAD R24, R21, R6, R12 ;  /* 0x0000000615187224 */ /* 0x020fce00078e020c */
.L_x_4:
[----:B------:R-:W-:Y:S05]  /*0680*/  @!P1 BRA `(.L_x_1) ;  /* 0x0000000000709947 */ /* 0x000fea0003800000 */
[----:B------:R-:W-:Y:S01]  /*0690*/  ISETP.NE.AND P0, PT, R14, 0x1, PT ;  /* 0x000000010e00780c */ /* 0x000fe20003f05270 */
[----:B------:R-:W1:Y:S01]  /*06a0*/  LDC.64 R8, c[0x0][0x388] ;  /* 0x0000e200ff087b82 */ /* 0x000e620000000a00 */
[----:B------:R-:W-:-:S04]  /*06b0*/  LOP3.LUT R2, R0, 0x1, RZ, 0xc0, !PT ;  /* 0x0000000100027812 */ /* 0x000fc800078ec0ff */
[----:B------:R-:W-:-:S03]  /*06c0*/  ISETP.NE.U32.AND P1, PT, R2, 0x1, PT ;  /* 0x000000010200780c */ /* 0x000fc60003f25070 */
[----:B------:R-:W2:Y:S04]  /*06d0*/  LDC.64 R6, c[0x0][0x380] ;  /* 0x0000e000ff067b82 */ /* 0x000ea80000000a00 */
[----:B------:R-:W-:-:S04]  /*06e0*/  @P0 IADD3 R11, PT, PT, R16, R18, RZ ;  /* 0x00000012100b0210 */ /* 0x000fc80007ffe0ff */
[----:B------:R-:W3:Y:S08]  /*06f0*/  @P0 LDC R19, c[0x0][0x3a0] ;  /* 0x0000e800ff130b82 */ /* 0x000ef00000000800 */
[----:B------:R-:W4:Y:S08]  /*0700*/  @!P1 LDC R14, c[0x0][0x3a0] ;  /* 0x0000e800ff0e9b82 */ /* 0x000f300000000800 */
[----:B------:R-:W5:Y:S01]  /*0710*/  LDC.64 R4, c[0x0][0x380] ;  /* 0x0000e000ff047b82 */ /* 0x000f620000000a00 */
[----:B--2---:R-:W-:-:S05]  /*0720*/  @P0 IMAD.WIDE R6, R11, 0x4, R6 ;  /* 0x000000040b060825 */ /* 0x004fca00078e0206 */
[----:B0-----:R-:W2:Y:S02]  /*0730*/  @P0 LDG.E R21, desc[UR6][R6.64] ;  /* 0x0000000606150981 */ /* 0x001ea4000c1e1900 */
[----:B------:R-:W0:Y:S01]  /*0740*/  LDC.64 R2, c[0x0][0x388] ;  /* 0x0000e200ff027b82 */ /* 0x000e220000000a00 */
[C---:B---3--:R-:W-:Y:S01]  /*0750*/  @P0 IMAD R13, R18.reuse, R19, R15 ;  /* 0x00000013120d0224 */ /* 0x048fe200078e020f */
[----:B------:R-:W-:Y:S01]  /*0760*/  @P0 IADD3 R18, PT, PT, R18, 0x2, RZ ;  /* 0x0000000212120810 */ /* 0x000fe20007ffe0ff */
[----:B------:R-:W3:Y:S02]  /*0770*/  @P0 LDG.E R23, desc[UR6][R6.64+0x4] ;  /* 0x0000040606170981 */ /* 0x000ee4000c1e1900 */
[----:B-1----:R-:W-:Y:S01]  /*0780*/  @P0 IMAD.WIDE R8, R13, 0x4, R8 ;  /* 0x000000040d080825 */ /* 0x002fe200078e0208 */
[----:B------:R-:W-:-:S04]  /*0790*/  @!P1 IADD3 R13, PT, PT, R16, R18, RZ ;  /* 0x00000012100d9210 */ /* 0x000fc80007ffe0ff */
[----:B------:R-:W2:Y:S01]  /*07a0*/  @P0 LDG.E R12, desc[UR6][R8.64] ;  /* 0x00000006080c0981 */ /* 0x000ea2000c1e1900 */
[----:B------:R-:W-:-:S04]  /*07b0*/  @P0 IMAD.WIDE R10, R19, 0x4, R8 ;  /* 0x00000004130a0825 */ /* 0x000fc800078e0208 */
[----:B----4-:R-:W-:Y:S02]  /*07c0*/  @!P1 IMAD R19, R18, R14, R15 ;  /* 0x0000000e12139224 */ /* 0x010fe400078e020f */
[----:B-----5:R-:W-:Y:S01]  /*07d0*/  @!P1 IMAD.WIDE R4, R13, 0x4, R4 ;  /* 0x000000040d049825 */ /* 0x020fe200078e0204 */
[----:B------:R-:W3:Y:S05]  /*07e0*/  @P0 LDG.E R10, desc[UR6][R10.64] ;  /* 0x000000060a0a0981 */ /* 0x000eea000c1e1900 */
[----:B------:R-:W4:Y:S01]  /*07f0*/  @!P1 LDG.E R5, desc[UR6][R4.64] ;  /* 0x0000000604059981 */ /* 0x000f22000c1e1900 */
[----:B0-----:R-:W-:-:S06]  /*0800*/  @!P1 IMAD.WIDE R2, R19, 0x4, R2 ;  /* 0x0000000413029825 */ /* 0x001fcc00078e0202 */
[----:B------:R-:W4:Y:S01]  /*0810*/  @!P1 LDG.E R2, desc[UR6][R2.64] ;  /* 0x0000000602029981 */ /* 0x000f22000c1e1900 */
[----:B--2---:R-:W-:-:S04]  /*0820*/  @P0 IMAD R12, R21, R12, R24 ;  /* 0x0000000c150c0224 */ /* 0x004fc800078e0218 */
[----:B---3--:R-:W-:-:S04]  /*0830*/  @P0 IMAD R24, R23, R10, R12 ;  /* 0x0000000a17180224 */ /* 0x008fc800078e020c */
[----:B----4-:R-:W-:-:S07]  /*0840*/  @!P1 IMAD R24, R5, R2, R24 ;  /* 0x0000000205189224 */ /* 0x010fce00078e0218 */
.L_x_1:
[----:B------:R-:W1:Y:S01]  /*0850*/  LDC.64 R2, c[0x0][0x390] ;  /* 0x0000e400ff027b82 */ /* 0x000e620000000a00 */
[----:B------:R-:W-:-:S04]  /*0860*/  IMAD R15, R17, R0, R15 ;  /* 0x00000000110f7224 */ /* 0x000fc800078e020f */
[----:B-1----:R-:W-:-:S05]  /*0870*/  IMAD.WIDE R2, R15, 0x4, R2 ;  /* 0x000000040f027825 */ /* 0x002fca00078e0202 */
[----:B0-----:R-:W-:Y:S01]  /*0880*/  STG.E desc[UR6][R2.64], R24 ;  /* 0x0000001802007986 */ /* 0x001fe2000c101906 */
[----:B------:R-:W-:Y:S05]  /*0890*/  EXIT ;  /* 0x000000000000794d */ /* 0x000fea0003800000 */
.L_x_5:
        /* <DEDUP_REMOVED lines=14> */
.L_x_7:


//--------------------- .nv.shared.reserved.0     --------------------------
	.section	.nv.shared.reserved.0,"aw",@nobits
	.weak		__nv_reservedSMEM_offset_0_alias
	.size		__nv_reservedSMEM_offset_0_alias, 0, 64
	.other		__nv_reservedSMEM_offset_0_alias,@"STO_CUDA_RESERVED_SHARED STV_DEFAULT"
__nv_reservedSMEM_offset_0_alias:
	.zero		0
	.zero		64


//--------------------- .nv.constant0._Z12initMatricesPiS_S_iiiiiiiii --------------------------
	.section	.nv.constant0._Z12initMatricesPiS_S_iiiiiiiii,"a",@progbits
	.sectionflags	@""
	.align	4
.nv.constant0._Z12initMatricesPiS_S_iiiiiiiii:
	.zero		956


//--------------------- .nv.constant0._Z12matrixMulGPUPiS_S_iiii --------------------------
	.section	.nv.constant0._Z12matrixMulGPUPiS_S_iiii,"a",@progbits
	.sectionflags	@""
	.align	4
.nv.constant0._Z12matrixMulGPUPiS_S_iiii:
	.zero		936


//--------------------- SYMBOLS --------------------------

	.type		.nv.reservedSmem.offset0,@object
	.size		.nv.reservedSmem.offset0,0x4
